//
// Generated by NVIDIA NVVM Compiler
//
// Compiler Build ID: CL-36424714
// Cuda compilation tools, release 13.0, V13.0.88
// Based on NVVM 20.0.0
//

.version 9.0
.target sm_100
.address_size 64

	// .globl	_Z12UpdatingTempPdS_ii

.visible .entry _Z12UpdatingTempPdS_ii(
	.param .u64 .ptr .align 1 _Z12UpdatingTempPdS_ii_param_0,
	.param .u64 .ptr .align 1 _Z12UpdatingTempPdS_ii_param_1,
	.param .u32 _Z12UpdatingTempPdS_ii_param_2,
	.param .u32 _Z12UpdatingTempPdS_ii_param_3
)
{
	.reg .pred 	%p<6>;
	.reg .b32 	%r<14>;
	.reg .b64 	%rd<12>;
	.reg .b64 	%fd<9>;

	ld.param.u64 	%rd1, [_Z12UpdatingTempPdS_ii_param_0];
	ld.param.u64 	%rd2, [_Z12UpdatingTempPdS_ii_param_1];
	ld.param.u32 	%r2, [_Z12UpdatingTempPdS_ii_param_2];
	ld.param.u32 	%r3, [_Z12UpdatingTempPdS_ii_param_3];
	mov.u32 	%r4, %ntid.x;
	mov.u32 	%r5, %ctaid.x;
	mov.u32 	%r6, %tid.x;
	mad.lo.s32 	%r7, %r4, %r5, %r6;
	setp.lt.s32 	%p1, %r7, %r2;
	sub.s32 	%r8, %r3, %r2;
	setp.ge.s32 	%p2, %r7, %r8;
	or.pred  	%p3, %p1, %p2;
	@%p3 bra 	$L__BB0_4;
	rem.s32 	%r10, %r7, %r2;
	setp.eq.s32 	%p4, %r10, 0;
	@%p4 bra 	$L__BB0_4;
	add.s32 	%r11, %r7, 1;
	rem.s32 	%r12, %r11, %r2;
	setp.eq.s32 	%p5, %r12, 0;
	@%p5 bra 	$L__BB0_4;
	cvta.to.global.u64 	%rd3, %rd1;
	mul.wide.s32 	%rd4, %r7, 8;
	add.s64 	%rd5, %rd3, %rd4;
	ld.global.f64 	%fd1, [%rd5+8];
	ld.global.f64 	%fd2, [%rd5+-8];
	add.f64 	%fd3, %fd1, %fd2;
	mul.wide.s32 	%rd6, %r2, 8;
	add.s64 	%rd7, %rd5, %rd6;
	ld.global.f64 	%fd4, [%rd7];
	add.f64 	%fd5, %fd3, %fd4;
	sub.s32 	%r13, %r7, %r2;
	mul.wide.s32 	%rd8, %r13, 8;
	add.s64 	%rd9, %rd3, %rd8;
	ld.global.f64 	%fd6, [%rd9];
	add.f64 	%fd7, %fd5, %fd6;
	mul.f64 	%fd8, %fd7, 0d3FD0000000000000;
	cvta.to.global.u64 	%rd10, %rd2;
	add.s64 	%rd11, %rd10, %rd4;
	st.global.f64 	[%rd11], %fd8;
$L__BB0_4:
	ret;

}
	// .globl	_Z9copyArrayPdS_i
.visible .entry _Z9copyArrayPdS_i(
	.param .u64 .ptr .align 1 _Z9copyArrayPdS_i_param_0,
	.param .u64 .ptr .align 1 _Z9copyArrayPdS_i_param_1,
	.param .u32 _Z9copyArrayPdS_i_param_2
)
{
	.reg .pred 	%p<2>;
	.reg .b32 	%r<6>;
	.reg .b64 	%rd<8>;
	.reg .b64 	%fd<2>;

	ld.param.u64 	%rd1, [_Z9copyArrayPdS_i_param_0];
	ld.param.u64 	%rd2, [_Z9copyArrayPdS_i_param_1];
	ld.param.u32 	%r2, [_Z9copyArrayPdS_i_param_2];
	mov.u32 	%r3, %ntid.x;
	mov.u32 	%r4, %ctaid.x;
	mov.u32 	%r5, %tid.x;
	mad.lo.s32 	%r1, %r3, %r4, %r5;
	setp.ge.s32 	%p1, %r1, %r2;
	@%p1 bra 	$L__BB1_2;
	cvta.to.global.u64 	%rd3, %rd2;
	cvta.to.global.u64 	%rd4, %rd1;
	mul.wide.s32 	%rd5, %r1, 8;
	add.s64 	%rd6, %rd3, %rd5;
	ld.global.f64 	%fd1, [%rd6];
	add.s64 	%rd7, %rd4, %rd5;
	st.global.f64 	[%rd7], %fd1;
$L__BB1_2:
	ret;

}


// ===== COMPILED SASS (sm_100) =====

	.target	sm_100

	.elftype	@"ET_EXEC"


//--------------------- .note.nv.tkinfo           --------------------------
	.section	.note.nv.tkinfo,"",@"SHT_NOTE"
	.sectionflags	@"SHF_NOTE_NV_TKINFO"
	.tkinfo
        /*0018*/ 	.word	0x00000002
        /*0030*/ 	.string	""
        /*0030*/ 	.string	"ptxas"
        /*0030*/ 	.string	"Cuda compilation tools, release 13.0, V13.0.88"
        /*0030*/ 	.string	"Build cuda_13.0.r13.0/compiler.36424714_0"
        /*0030*/ 	.string	"-arch sm_100 -m 64 "



//--------------------- .note.nv.cuinfo           --------------------------
	.section	.note.nv.cuinfo,"",@"SHT_NOTE"
	.sectionflags	@"SHF_NOTE_NV_CUINFO"
        /*0018*/ 	.short	0x0002
        /*001a*/ 	.short	0x0064
        /*001c*/ 	.short	0x0082
	.zero		2


//--------------------- .nv.info                  --------------------------
	.section	.nv.info,"",@"SHT_CUDA_INFO"
	.align	4


	//----- nvinfo : EIATTR_REGCOUNT
	.align		4
        /*0000*/ 	.byte	0x04, 0x2f
        /*0002*/ 	.short	(.L_1 - .L_0)
	.align		4
.L_0:
        /*0004*/ 	.word	index@(_Z12UpdatingTempPdS_ii)
        /*0008*/ 	.word	0x00000012


	//----- nvinfo : EIATTR_FRAME_SIZE
	.align		4
.L_1:
        /*000c*/ 	.byte	0x04, 0x11
        /*000e*/ 	.short	(.L_3 - .L_2)
	.align		4
.L_2:
        /*0010*/ 	.word	index@(_Z12UpdatingTempPdS_ii)
        /*0014*/ 	.word	0x00000000


	//----- nvinfo : EIATTR_REGCOUNT
	.align		4
.L_3:
        /*0018*/ 	.byte	0x04, 0x2f
        /*001a*/ 	.short	(.L_5 - .L_4)
	.align		4
.L_4:
        /*001c*/ 	.word	index@(_Z9copyArrayPdS_i)
        /*0020*/ 	.word	0x0000000a


	//----- nvinfo : EIATTR_FRAME_SIZE
	.align		4
.L_5:
        /*0024*/ 	.byte	0x04, 0x11
        /*0026*/ 	.short	(.L_7 - .L_6)
	.align		4
.L_6:
        /*0028*/ 	.word	index@(_Z9copyArrayPdS_i)
        /*002c*/ 	.word	0x00000000


	//----- nvinfo : EIATTR_MIN_STACK_SIZE
	.align		4
.L_7:
        /*0030*/ 	.byte	0x04, 0x12
        /*0032*/ 	.short	(.L_9 - .L_8)
	.align		4
.L_8:
        /*0034*/ 	.word	index@(_Z9copyArrayPdS_i)
        /*0038*/ 	.word	0x00000000


	//----- nvinfo : EIATTR_MIN_STACK_SIZE
	.align		4
.L_9:
        /*003c*/ 	.byte	0x04, 0x12
        /*003e*/ 	.short	(.L_11 - .L_10)
	.align		4
.L_10:
        /*0040*/ 	.word	index@(_Z12UpdatingTempPdS_ii)
        /*0044*/ 	.word	0x00000000
.L_11:


//--------------------- .nv.compat                --------------------------
	.section	.nv.compat,"",@"SHT_CUDA_COMPAT_INFO"
	.align	4
        /*0000*/ 	.byte	0x02, 0x09, 0x00, 0x00, 0x02, 0x02, 0x01, 0x00, 0x02, 0x05, 0x05, 0x00, 0x03, 0x07, 0x01, 0x01
        /*0010*/ 	.byte	0x02, 0x03, 0x00, 0x00, 0x02, 0x06, 0x01, 0x00, 0x04, 0x0b, 0x08, 0x00, 0x01, 0x00, 0x00, 0x00
        /*0020*/ 	.byte	0x00, 0x00, 0x00, 0x00


//--------------------- .nv.info._Z9copyArrayPdS_i --------------------------
	.section	.nv.info._Z9copyArrayPdS_i,"",@"SHT_CUDA_INFO"
	.sectionflags	@""
	.align	4


	//----- nvinfo : EIATTR_CUDA_API_VERSION
	.align		4
        /*0000*/ 	.byte	0x04, 0x37
        /*0002*/ 	.short	(.L_13 - .L_12)
.L_12:
        /*0004*/ 	.word	0x00000082


	//----- nvinfo : EIATTR_KPARAM_INFO
	.align		4
.L_13:
        /*0008*/ 	.byte	0x04, 0x17
        /*000a*/ 	.short	(.L_15 - .L_14)
.L_14:
        /*000c*/ 	.word	0x00000000
        /*0010*/ 	.short	0x0002
        /*0012*/ 	.short	0x0010
        /*0014*/ 	.byte	0x00, 0xf0, 0x11, 0x00


	//----- nvinfo : EIATTR_KPARAM_INFO
	.align		4
.L_15:
        /*0018*/ 	.byte	0x04, 0x17
        /*001a*/ 	.short	(.L_17 - .L_16)
.L_16:
        /*001c*/ 	.word	0x00000000
        /*0020*/ 	.short	0x0001
        /*0022*/ 	.short	0x0008
        /*0024*/ 	.byte	0x00, 0xf5, 0x21, 0x00


	//----- nvinfo : EIATTR_KPARAM_INFO
	.align		4
.L_17:
        /*0028*/ 	.byte	0x04, 0x17
        /*002a*/ 	.short	(.L_19 - .L_18)
.L_18:
        /*002c*/ 	.word	0x00000000
        /*0030*/ 	.short	0x0000
        /*0032*/ 	.short	0x0000
        /*0034*/ 	.byte	0x00, 0xf5, 0x21, 0x00


	//----- nvinfo : EIATTR_SPARSE_MMA_MASK
	.align		4
.L_19:
        /*0038*/ 	.byte	0x03, 0x50
        /*003a*/ 	.short	0x0000


	//----- nvinfo : EIATTR_MAXREG_COUNT
	.align		4
        /*003c*/ 	.byte	0x03, 0x1b
        /*003e*/ 	.short	0x00ff


	//----- nvinfo : EIATTR_MERCURY_ISA_VERSION
	.align		4
        /*0040*/ 	.byte	0x03, 0x5f
        /*0042*/ 	.short	0x0101


	//----- nvinfo : EIATTR_VRC_CTA_INIT_COUNT
	.align		4
        /*0044*/ 	.byte	0x02, 0x4a
	.zero		1
	.zero		1


	//----- nvinfo : EIATTR_EXIT_INSTR_OFFSETS
	.align		4
        /*0048*/ 	.byte	0x04, 0x1c
        /*004a*/ 	.short	(.L_21 - .L_20)


	//   ....[0]....
.L_20:
        /*004c*/ 	.word	0x00000070


	//   ....[1]....
        /*0050*/ 	.word	0x000000f0


	//----- nvinfo : EIATTR_CBANK_PARAM_SIZE
	.align		4
.L_21:
        /*0054*/ 	.byte	0x03, 0x19
        /*0056*/ 	.short	0x0014


	//----- nvinfo : EIATTR_PARAM_CBANK
	.align		4
        /*0058*/ 	.byte	0x04, 0x0a
        /*005a*/ 	.short	(.L_23 - .L_22)
	.align		4
.L_22:
        /*005c*/ 	.word	index@(.nv.constant0._Z9copyArrayPdS_i)
        /*0060*/ 	.short	0x0380
        /*0062*/ 	.short	0x0014


	//----- nvinfo : EIATTR_SW_WAR
	.align		4
.L_23:
        /*0064*/ 	.byte	0x04, 0x36
        /*0066*/ 	.short	(.L_25 - .L_24)
.L_24:
        /*0068*/ 	.word	0x00000008
.L_25:


//--------------------- .nv.info._Z12UpdatingTempPdS_ii --------------------------
	.section	.nv.info._Z12UpdatingTempPdS_ii,"",@"SHT_CUDA_INFO"
	.sectionflags	@""
	.align	4


	//----- nvinfo : EIATTR_CUDA_API_VERSION
	.align		4
        /*0000*/ 	.byte	0x04, 0x37
        /*0002*/ 	.short	(.L_27 - .L_26)
.L_26:
        /*0004*/ 	.word	0x00000082


	//----- nvinfo : EIATTR_KPARAM_INFO
	.align		4
.L_27:
        /*0008*/ 	.byte	0x04, 0x17
        /*000a*/ 	.short	(.L_29 - .L_28)
.L_28:
        /*000c*/ 	.word	0x00000000
        /*0010*/ 	.short	0x0003
        /*0012*/ 	.short	0x0014
        /*0014*/ 	.byte	0x00, 0xf0, 0x11, 0x00


	//----- nvinfo : EIATTR_KPARAM_INFO
	.align		4
.L_29:
        /*0018*/ 	.byte	0x04, 0x17
        /*001a*/ 	.short	(.L_31 - .L_30)
.L_30:
        /*001c*/ 	.word	0x00000000
        /*0020*/ 	.short	0x0002
        /*0022*/ 	.short	0x0010
        /*0024*/ 	.byte	0x00, 0xf0, 0x11, 0x00


	//----- nvinfo : EIATTR_KPARAM_INFO
	.align		4
.L_31:
        /*0028*/ 	.byte	0x04, 0x17
        /*002a*/ 	.short	(.L_33 - .L_32)
.L_32:
        /*002c*/ 	.word	0x00000000
        /*0030*/ 	.short	0x0001
        /*0032*/ 	.short	0x0008
        /*0034*/ 	.byte	0x00, 0xf5, 0x21, 0x00


	//----- nvinfo : EIATTR_KPARAM_INFO
	.align		4
.L_33:
        /*0038*/ 	.byte	0x04, 0x17
        /*003a*/ 	.short	(.L_35 - .L_34)
.L_34:
        /*003c*/ 	.word	0x00000000
        /*0040*/ 	.short	0x0000
        /*0042*/ 	.short	0x0000
        /*0044*/ 	.byte	0x00, 0xf5, 0x21, 0x00


	//----- nvinfo : EIATTR_SPARSE_MMA_MASK
	.align		4
.L_35:
        /*0048*/ 	.byte	0x03, 0x50
        /*004a*/ 	.short	0x0000


	//----- nvinfo : EIATTR_MAXREG_COUNT
	.align		4
        /*004c*/ 	.byte	0x03, 0x1b
        /*004e*/ 	.short	0x00ff


	//----- nvinfo : EIATTR_MERCURY_ISA_VERSION
	.align		4
        /*0050*/ 	.byte	0x03, 0x5f
        /*0052*/ 	.short	0x0101


	//----- nvinfo : EIATTR_VRC_CTA_INIT_COUNT
	.align		4
        /*0054*/ 	.byte	0x02, 0x4a
	.zero		1
	.zero		1


	//----- nvinfo : EIATTR_EXIT_INSTR_OFFSETS
	.align		4
        /*0058*/ 	.byte	0x04, 0x1c
        /*005a*/ 	.short	(.L_37 - .L_36)


	//   ....[0]....
.L_36:
        /*005c*/ 	.word	0x00000090


	//   ....[1]....
        /*0060*/ 	.word	0x00000210


	//   ....[2]....
        /*0064*/ 	.word	0x000002f0


	//   ....[3]....
        /*0068*/ 	.word	0x00000410


	//----- nvinfo : EIATTR_CBANK_PARAM_SIZE
	.align		4
.L_37:
        /*006c*/ 	.byte	0x03, 0x19
        /*006e*/ 	.short	0x0018


	//----- nvinfo : EIATTR_PARAM_CBANK
	.align		4
        /*0070*/ 	.byte	0x04, 0x0a
        /*0072*/ 	.short	(.L_39 - .L_38)
	.align		4
.L_38:
        /*0074*/ 	.word	index@(.nv.constant0._Z12UpdatingTempPdS_ii)
        /*0078*/ 	.short	0x0380
        /*007a*/ 	.short	0x0018


	//----- nvinfo : EIATTR_SW_WAR
	.align		4
.L_39:
        /*007c*/ 	.byte	0x04, 0x36
        /*007e*/ 	.short	(.L_41 - .L_40)
.L_40:
        /*0080*/ 	.word	0x00000008
.L_41:


//--------------------- .nv.callgraph             --------------------------
	.section	.nv.callgraph,"",@"SHT_CUDA_CALLGRAPH"
	.align	4
	.sectionentsize	8
	.align		4
        /*0000*/ 	.word	0x00000000
	.align		4
        /*0004*/ 	.word	0xffffffff
	.align		4
        /*0008*/ 	.word	0x00000000
	.align		4
        /*000c*/ 	.word	0xfffffffe
	.align		4
        /*0010*/ 	.word	0x00000000
	.align		4
        /*0014*/ 	.word	0xfffffffd
	.align		4
        /*0018*/ 	.word	0x00000000
	.align		4
        /*001c*/ 	.word	0xfffffffc


//--------------------- .text._Z9copyArrayPdS_i   --------------------------
	.section	.text._Z9copyArrayPdS_i,"ax",@progbits
	.align	128
        .global         _Z9copyArrayPdS_i
        .type           _Z9copyArrayPdS_i,@function
        .size           _Z9copyArrayPdS_i,(.L_x_2 - _Z9copyArrayPdS_i)
        .other          _Z9copyArrayPdS_i,@"STO_CUDA_ENTRY STV_DEFAULT"
_Z9copyArrayPdS_i:
.text._Z9copyArrayPdS_i:
[----:B------:R-:W-:Y:S01]  /*0000*/  LDC R1, c[0x0][0x37c] ;  /* 0x0000df00ff017b82 */ /* 0x000fe20000000800 */
[----:B------:R-:W0:Y:S01]  /*0010*/  S2R R7, SR_CTAID.X ;  /* 0x0000000000077919 */ /* 0x000e220000002500 */
[----:B------:R-:W0:Y:S01]  /*0020*/  LDCU UR4, c[0x0][0x360] ;  /* 0x00006c00ff0477ac */ /* 0x000e220008000800 */
[----:B------:R-:W0:Y:S01]  /*0030*/  S2R R0, SR_TID.X ;  /* 0x0000000000007919 */ /* 0x000e220000002100 */
[----:B------:R-:W1:Y:S01]  /*0040*/  LDCU UR5, c[0x0][0x390] ;  /* 0x00007200ff0577ac */ /* 0x000e620008000800 */
[----:B0-----:R-:W-:-:S05]  /*0050*/  IMAD R7, R7, UR4, R0 ;  /* 0x0000000407077c24 */ /* 0x001fca000f8e0200 */
[----:B-1----:R-:W-:-:S13]  /*0060*/  ISETP.GE.AND P0, PT, R7, UR5, PT ;  /* 0x0000000507007c0c */ /* 0x002fda000bf06270 */
[----:B------:R-:W-:Y:S05]  /*0070*/  @P0 EXIT ;  /* 0x000000000000094d */ /* 0x000fea0003800000 */
[----:B------:R-:W0:Y:S01]  /*0080*/  LDC.64 R2, c[0x0][0x388] ;  /* 0x0000e200ff027b82 */ /* 0x000e220000000a00 */
[----:B------:R-:W1:Y:S07]  /*0090*/  LDCU.64 UR4, c[0x0][0x358] ;  /* 0x00006b00ff0477ac */ /* 0x000e6e0008000a00 */
[----:B------:R-:W2:Y:S01]  /*00a0*/  LDC.64 R4, c[0x0][0x380] ;  /* 0x0000e000ff047b82 */ /* 0x000ea20000000a00 */
[----:B0-----:R-:W-:-:S06]  /*00b0*/  IMAD.WIDE R2, R7, 0x8, R2 ;  /* 0x0000000807027825 */ /* 0x001fcc00078e0202 */
[----:B-1----:R-:W3:Y:S01]  /*00c0*/  LDG.E.64 R2, desc[UR4][R2.64] ;  /* 0x0000000402027981 */ /* 0x002ee2000c1e1b00 */
[----:B--2---:R-:W-:-:S05]  /*00d0*/  IMAD.WIDE R4, R7, 0x8, R4 ;  /* 0x0000000807047825 */ /* 0x004fca00078e0204 */
[----:B---3--:R-:W-:Y:S01]  /*00e0*/  STG.E.64 desc[UR4][R4.64], R2 ;  /* 0x0000000204007986 */ /* 0x008fe2000c101b04 */
[----:B------:R-:W-:Y:S05]  /*00f0*/  EXIT ;  /* 0x000000000000794d */ /* 0x000fea0003800000 */
.L_x_0:
[----:B------:R-:W-:-:S00]  /*0100*/  BRA `(.L_x_0) ;  /* 0xfffffffc00fc7947 */ /* 0x000fc0000383ffff */
[----:B------:R-:W-:-:S00]  /*0110*/  NOP ;  /* 0x0000000000007918 */ /* 0x000fc00000000000 */
        /* <DEDUP_REMOVED lines=14> */
.L_x_2:


//--------------------- .text._Z12UpdatingTempPdS_ii --------------------------
	.section	.text._Z12UpdatingTempPdS_ii,"ax",@progbits
	.align	128
        .global         _Z12UpdatingTempPdS_ii
        .type           _Z12UpdatingTempPdS_ii,@function
        .size           _Z12UpdatingTempPdS_ii,(.L_x_3 - _Z12UpdatingTempPdS_ii)
        .other          _Z12UpdatingTempPdS_ii,@"STO_CUDA_ENTRY STV_DEFAULT"
_Z12UpdatingTempPdS_ii:
.text._Z12UpdatingTempPdS_ii:
[----:B------:R-:W-:Y:S01]  /*0000*/  LDC R1, c[0x0][0x37c] ;  /* 0x0000df00ff017b82 */ /* 0x000fe20000000800 */
[----:B------:R-:W0:Y:S07]  /*0010*/  S2R R3, SR_CTAID.X ;  /* 0x0000000000037919 */ /* 0x000e2e0000002500 */
[----:B------:R-:W1:Y:S01]  /*0020*/  LDC.64 R4, c[0x0][0x390] ;  /* 0x0000e400ff047b82 */ /* 0x000e620000000a00 */
[----:B------:R-:W0:Y:S01]  /*0030*/  LDCU UR4, c[0x0][0x360] ;  /* 0x00006c00ff0477ac */ /* 0x000e220008000800 */
[----:B------:R-:W0:Y:S02]  /*0040*/  S2R R0, SR_TID.X ;  /* 0x0000000000007919 */ /* 0x000e240000002100 */
[----:B0-----:R-:W-:-:S02]  /*0050*/  IMAD R3, R3, UR4, R0 ;  /* 0x0000000403037c24 */ /* 0x001fc4000f8e0200 */
[----:B-1----:R-:W-:-:S05]  /*0060*/  IMAD.IADD R0, R5, 0x1, -R4 ;  /* 0x0000000105007824 */ /* 0x002fca00078e0a04 */
[----:B------:R-:W-:-:S04]  /*0070*/  ISETP.GE.AND P0, PT, R3, R0, PT ;  /* 0x000000000300720c */ /* 0x000fc80003f06270 */
[----:B------:R-:W-:-:S13]  /*0080*/  ISETP.LT.OR P0, PT, R3, R4, P0 ;  /* 0x000000040300720c */ /* 0x000fda0000701670 */
[----:B------:R-:W-:Y:S05]  /*0090*/  @P0 EXIT ;  /* 0x000000000000094d */ /* 0x000fea0003800000 */
[----:B------:R-:W-:Y:S02]  /*00a0*/  IABS R9, R4 ;  /* 0x0000000400097213 */ /* 0x000fe40000000000 */
[----:B------:R-:W-:Y:S02]  /*00b0*/  IABS R8, R3 ;  /* 0x0000000300087213 */ /* 0x000fe40000000000 */
[----:B------:R-:W0:Y:S01]  /*00c0*/  I2F.RP R0, R9 ;  /* 0x0000000900007306 */ /* 0x000e220000209400 */
[----:B------:R-:W-:-:S07]  /*00d0*/  ISETP.GE.AND P1, PT, R3, RZ, PT ;  /* 0x000000ff0300720c */ /* 0x000fce0003f26270 */
[----:B0-----:R-:W0:Y:S02]  /*00e0*/  MUFU.RCP R0, R0 ;  /* 0x0000000000007308 */ /* 0x001e240000001000 */
[----:B0-----:R-:W-:-:S06]  /*00f0*/  VIADD R6, R0, 0xffffffe ;  /* 0x0ffffffe00067836 */ /* 0x001fcc0000000000 */
[----:B------:R0:W1:Y:S02]  /*0100*/  F2I.FTZ.U32.TRUNC.NTZ R7, R6 ;  /* 0x0000000600077305 */ /* 0x000064000021f000 */
[----:B0-----:R-:W-:Y:S01]  /*0110*/  IMAD.MOV.U32 R6, RZ, RZ, RZ ;  /* 0x000000ffff067224 */ /* 0x001fe200078e00ff */
[----:B-1----:R-:W-:-:S05]  /*0120*/  IADD3 R2, PT, PT, RZ, -R7, RZ ;  /* 0x80000007ff027210 */ /* 0x002fca0007ffe0ff */
[----:B------:R-:W-:-:S04]  /*0130*/  IMAD R5, R2, R9, RZ ;  /* 0x0000000902057224 */ /* 0x000fc800078e02ff */
[----:B------:R-:W-:Y:S01]  /*0140*/  IMAD.HI.U32 R7, R7, R5, R6 ;  /* 0x0000000507077227 */ /* 0x000fe200078e0006 */
[----:B------:R-:W-:-:S05]  /*0150*/  LOP3.LUT R5, RZ, R4, RZ, 0x33, !PT ;  /* 0x00000004ff057212 */ /* 0x000fca00078e33ff */
[----:B------:R-:W-:-:S04]  /*0160*/  IMAD.HI.U32 R2, R7, R8, RZ ;  /* 0x0000000807027227 */ /* 0x000fc800078e00ff */
[----:B------:R-:W-:-:S04]  /*0170*/  IMAD.MOV R2, RZ, RZ, -R2 ;  /* 0x000000ffff027224 */ /* 0x000fc800078e0a02 */
[----:B------:R-:W-:-:S05]  /*0180*/  IMAD R0, R9, R2, R8 ;  /* 0x0000000209007224 */ /* 0x000fca00078e0208 */
[----:B------:R-:W-:-:S13]  /*0190*/  ISETP.GT.U32.AND P0, PT, R9, R0, PT ;  /* 0x000000000900720c */ /* 0x000fda0003f04070 */
[----:B------:R-:W-:-:S04]  /*01a0*/  @!P0 IADD3 R0, PT, PT, R0, -R9, RZ ;  /* 0x8000000900008210 */ /* 0x000fc80007ffe0ff */
[----:B------:R-:W-:-:S13]  /*01b0*/  ISETP.GT.U32.AND P0, PT, R9, R0, PT ;  /* 0x000000000900720c */ /* 0x000fda0003f04070 */
[----:B------:R-:W-:Y:S01]  /*01c0*/  @!P0 IMAD.IADD R0, R0, 0x1, -R9 ;  /* 0x0000000100008824 */ /* 0x000fe200078e0a09 */
[----:B------:R-:W-:-:S03]  /*01d0*/  ISETP.NE.AND P0, PT, R4, RZ, PT ;  /* 0x000000ff0400720c */ /* 0x000fc60003f05270 */
[----:B------:R-:W-:-:S05]  /*01e0*/  @!P1 IMAD.MOV R0, RZ, RZ, -R0 ;  /* 0x000000ffff009224 */ /* 0x000fca00078e0a00 */
[----:B------:R-:W-:-:S04]  /*01f0*/  SEL R0, R5, R0, !P0 ;  /* 0x0000000005007207 */ /* 0x000fc80004000000 */
[----:B------:R-:W-:-:S13]  /*0200*/  ISETP.NE.AND P1, PT, R0, RZ, PT ;  /* 0x000000ff0000720c */ /* 0x000fda0003f25270 */
[----:B------:R-:W-:Y:S05]  /*0210*/  @!P1 EXIT ;  /* 0x000000000000994d */ /* 0x000fea0003800000 */
[----:B------:R-:W-:-:S04]  /*0220*/  IADD3 R2, PT, PT, R3, 0x1, RZ ;  /* 0x0000000103027810 */ /* 0x000fc80007ffe0ff */
[----:B------:R-:W-:Y:S02]  /*0230*/  IABS R0, R2 ;  /* 0x0000000200007213 */ /* 0x000fe40000000000 */
[----:B------:R-:W-:-:S03]  /*0240*/  ISETP.GE.AND P2, PT, R2, RZ, PT ;  /* 0x000000ff0200720c */ /* 0x000fc60003f46270 */
[----:B------:R-:W-:-:S04]  /*0250*/  IMAD.HI.U32 R7, R7, R0, RZ ;  /* 0x0000000007077227 */ /* 0x000fc800078e00ff */
[----:B------:R-:W-:-:S04]  /*0260*/  IMAD.MOV R7, RZ, RZ, -R7 ;  /* 0x000000ffff077224 */ /* 0x000fc800078e0a07 */
[----:B------:R-:W-:-:S05]  /*0270*/  IMAD R0, R9, R7, R0 ;  /* 0x0000000709007224 */ /* 0x000fca00078e0200 */
[----:B------:R-:W-:-:S13]  /*0280*/  ISETP.GT.U32.AND P1, PT, R9, R0, PT ;  /* 0x000000000900720c */ /* 0x000fda0003f24070 */
[----:B------:R-:W-:-:S05]  /*0290*/  @!P1 IMAD.IADD R0, R0, 0x1, -R9 ;  /* 0x0000000100009824 */ /* 0x000fca00078e0a09 */
[----:B------:R-:W-:-:S13]  /*02a0*/  ISETP.GT.U32.AND P1, PT, R9, R0, PT ;  /* 0x000000000900720c */ /* 0x000fda0003f24070 */
[----:B------:R-:W-:-:S05]  /*02b0*/  @!P1 IADD3 R0, PT, PT, R0, -R9, RZ ;  /* 0x8000000900009210 */ /* 0x000fca0007ffe0ff */
[----:B------:R-:W-:-:S05]  /*02c0*/  @!P2 IMAD.MOV R0, RZ, RZ, -R0 ;  /* 0x000000ffff00a224 */ /* 0x000fca00078e0a00 */
[----:B------:R-:W-:-:S04]  /*02d0*/  SEL R0, R5, R0, !P0 ;  /* 0x0000000005007207 */ /* 0x000fc80004000000 */
[----:B------:R-:W-:-:S13]  /*02e0*/  ISETP.NE.AND P0, PT, R0, RZ, PT ;  /* 0x000000ff0000720c */ /* 0x000fda0003f05270 */
[----:B------:R-:W-:Y:S05]  /*02f0*/  @!P0 EXIT ;  /* 0x000000000000894d */ /* 0x000fea0003800000 */
[----:B------:R-:W0:Y:S01]  /*0300*/  LDC.64 R14, c[0x0][0x380] ;  /* 0x0000e000ff0e7b82 */ /* 0x000e220000000a00 */
[----:B------:R-:W1:Y:S01]  /*0310*/  LDCU.64 UR4, c[0x0][0x358] ;  /* 0x00006b00ff0477ac */ /* 0x000e620008000a00 */
[C---:B------:R-:W-:Y:S01]  /*0320*/  IADD3 R5, PT, PT, R3.reuse, -R4, RZ ;  /* 0x8000000403057210 */ /* 0x040fe20007ffe0ff */
[----:B0-----:R-:W-:-:S05]  /*0330*/  IMAD.WIDE R6, R3, 0x8, R14 ;  /* 0x0000000803067825 */ /* 0x001fca00078e020e */
[----:B-1----:R-:W2:Y:S01]  /*0340*/  LDG.E.64 R8, desc[UR4][R6.64+0x8] ;  /* 0x0000080406087981 */ /* 0x002ea2000c1e1b00 */
[----:B------:R-:W-:-:S03]  /*0350*/  IMAD.WIDE R12, R4, 0x8, R6 ;  /* 0x00000008040c7825 */ /* 0x000fc600078e0206 */
[----:B------:R-:W2:Y:S01]  /*0360*/  LDG.E.64 R10, desc[UR4][R6.64+-0x8] ;  /* 0xfffff804060a7981 */ /* 0x000ea2000c1e1b00 */
[----:B------:R-:W-:-:S03]  /*0370*/  IMAD.WIDE R4, R5, 0x8, R14 ;  /* 0x0000000805047825 */ /* 0x000fc600078e020e */
[----:B------:R-:W3:Y:S04]  /*0380*/  LDG.E.64 R12, desc[UR4][R12.64] ;  /* 0x000000040c0c7981 */ /* 0x000ee8000c1e1b00 */
[----:B------:R-:W4:Y:S01]  /*0390*/  LDG.E.64 R4, desc[UR4][R4.64] ;  /* 0x0000000404047981 */ /* 0x000f22000c1e1b00 */
[----:B--2---:R-:W-:Y:S01]  /*03a0*/  DADD R8, R8, R10 ;  /* 0x0000000008087229 */ /* 0x004fe2000000000a */
[----:B------:R-:W0:Y:S07]  /*03b0*/  LDC.64 R10, c[0x0][0x388] ;  /* 0x0000e200ff0a7b82 */ /* 0x000e2e0000000a00 */
[----:B---3--:R-:W-:-:S08]  /*03c0*/  DADD R8, R8, R12 ;  /* 0x0000000008087229 */ /* 0x008fd0000000000c */
[----:B----4-:R-:W-:-:S08]  /*03d0*/  DADD R8, R8, R4 ;  /* 0x0000000008087229 */ /* 0x010fd00000000004 */
[----:B------:R-:W-:Y:S01]  /*03e0*/  DMUL R8, R8, 0.25 ;  /* 0x3fd0000008087828 */ /* 0x000fe20000000000 */
[----:B0-----:R-:W-:-:S06]  /*03f0*/  IMAD.WIDE R2, R3, 0x8, R10 ;  /* 0x0000000803027825 */ /* 0x001fcc00078e020a */
[----:B------:R-:W-:Y:S01]  /*0400*/  STG.E.64 desc[UR4][R2.64], R8 ;  /* 0x0000000802007986 */ /* 0x000fe2000c101b04 */
[----:B------:R-:W-:Y:S05]  /*0410*/  EXIT ;  /* 0x000000000000794d */ /* 0x000fea0003800000 */
.L_x_1:
        /* <DEDUP_REMOVED lines=14> */
.L_x_3:


//--------------------- .nv.shared.reserved.0     --------------------------
	.section	.nv.shared.reserved.0,"aw",@nobits
	.weak		__nv_reservedSMEM_offset_0_alias
	.size		__nv_reservedSMEM_offset_0_alias, 0, 64
	.other		__nv_reservedSMEM_offset_0_alias,@"STO_CUDA_RESERVED_SHARED STV_DEFAULT"
__nv_reservedSMEM_offset_0_alias:
	.zero		0
	.zero		64


//--------------------- .nv.constant0._Z9copyArrayPdS_i --------------------------
	.section	.nv.constant0._Z9copyArrayPdS_i,"a",@progbits
	.sectionflags	@""
	.align	4
.nv.constant0._Z9copyArrayPdS_i:
	.zero		916


//--------------------- .nv.constant0._Z12UpdatingTempPdS_ii --------------------------
	.section	.nv.constant0._Z12UpdatingTempPdS_ii,"a",@progbits
	.sectionflags	@""
	.align	4
.nv.constant0._Z12UpdatingTempPdS_ii:
	.zero		920


//--------------------- SYMBOLS --------------------------

	.type		.nv.reservedSmem.offset0,@object
	.size		.nv.reservedSmem.offset0,0x4
